//
// Generated by NVIDIA NVVM Compiler
//
// Compiler Build ID: CL-36424714
// Cuda compilation tools, release 13.0, V13.0.88
// Based on NVVM 20.0.0
//

.version 9.0
.target sm_100
.address_size 64

	// .globl	_Z20matrixMultiplySharedPKfS0_Pfi
// _ZZ20matrixMultiplySharedPKfS0_PfiE2As has been demoted
// _ZZ20matrixMultiplySharedPKfS0_PfiE2Bs has been demoted

.visible .entry _Z20matrixMultiplySharedPKfS0_Pfi(
	.param .u64 .ptr .align 1 _Z20matrixMultiplySharedPKfS0_Pfi_param_0,
	.param .u64 .ptr .align 1 _Z20matrixMultiplySharedPKfS0_Pfi_param_1,
	.param .u64 .ptr .align 1 _Z20matrixMultiplySharedPKfS0_Pfi_param_2,
	.param .u32 _Z20matrixMultiplySharedPKfS0_Pfi_param_3
)
{
	.reg .pred 	%p<8>;
	.reg .b32 	%r<43>;
	.reg .b32 	%f<63>;
	.reg .b64 	%rd<13>;
	// demoted variable
	.shared .align 4 .b8 _ZZ20matrixMultiplySharedPKfS0_PfiE2As[1024];
	// demoted variable
	.shared .align 4 .b8 _ZZ20matrixMultiplySharedPKfS0_PfiE2Bs[1024];
	ld.param.u64 	%rd3, [_Z20matrixMultiplySharedPKfS0_Pfi_param_0];
	ld.param.u64 	%rd4, [_Z20matrixMultiplySharedPKfS0_Pfi_param_1];
	ld.param.u64 	%rd5, [_Z20matrixMultiplySharedPKfS0_Pfi_param_2];
	ld.param.u32 	%r24, [_Z20matrixMultiplySharedPKfS0_Pfi_param_3];
	mov.u32 	%r25, %ctaid.y;
	shl.b32 	%r26, %r25, 4;
	mov.u32 	%r40, %tid.y;
	add.s32 	%r2, %r26, %r40;
	mov.u32 	%r27, %ctaid.x;
	shl.b32 	%r3, %r27, 4;
	mov.u32 	%r38, %tid.x;
	add.s32 	%r5, %r3, %r38;
	setp.lt.s32 	%p1, %r24, 1;
	mov.f32 	%f62, 0f00000000;
	@%p1 bra 	$L__BB0_7;
	add.s32 	%r28, %r24, 15;
	shr.u32 	%r29, %r28, 4;
	shl.b32 	%r30, %r40, 6;
	mov.u32 	%r31, _ZZ20matrixMultiplySharedPKfS0_PfiE2As;
	add.s32 	%r6, %r31, %r30;
	shl.b32 	%r32, %r38, 2;
	add.s32 	%r7, %r6, %r32;
	mov.u32 	%r33, _ZZ20matrixMultiplySharedPKfS0_PfiE2Bs;
	add.s32 	%r9, %r33, %r32;
	add.s32 	%r8, %r9, %r30;
	neg.s32 	%r42, %r29;
	mad.lo.s32 	%r34, %r40, %r24, %r38;
	add.s32 	%r41, %r34, %r3;
	shl.b32 	%r12, %r24, 4;
	mad.lo.s32 	%r39, %r24, %r2, %r38;
	cvta.to.global.u64 	%rd1, %rd3;
	cvta.to.global.u64 	%rd2, %rd4;
	mov.f32 	%f62, 0f00000000;
$L__BB0_2:
	max.u32 	%r35, %r2, %r38;
	setp.ge.u32 	%p2, %r35, %r24;
	mov.f32 	%f60, 0f00000000;
	@%p2 bra 	$L__BB0_4;
	mul.wide.u32 	%rd6, %r39, 4;
	add.s64 	%rd7, %rd1, %rd6;
	ld.global.f32 	%f60, [%rd7];
$L__BB0_4:
	setp.ge.s32 	%p3, %r5, %r24;
	st.shared.f32 	[%r7], %f60;
	setp.ge.u32 	%p4, %r40, %r24;
	mov.f32 	%f61, 0f00000000;
	or.pred  	%p5, %p3, %p4;
	@%p5 bra 	$L__BB0_6;
	mul.wide.u32 	%rd8, %r41, 4;
	add.s64 	%rd9, %rd2, %rd8;
	ld.global.f32 	%f61, [%rd9];
$L__BB0_6:
	st.shared.f32 	[%r8], %f61;
	bar.sync 	0;
	ld.shared.f32 	%f12, [%r6];
	ld.shared.f32 	%f13, [%r9];
	fma.rn.f32 	%f14, %f12, %f13, %f62;
	ld.shared.f32 	%f15, [%r6+4];
	ld.shared.f32 	%f16, [%r9+64];
	fma.rn.f32 	%f17, %f15, %f16, %f14;
	ld.shared.f32 	%f18, [%r6+8];
	ld.shared.f32 	%f19, [%r9+128];
	fma.rn.f32 	%f20, %f18, %f19, %f17;
	ld.shared.f32 	%f21, [%r6+12];
	ld.shared.f32 	%f22, [%r9+192];
	fma.rn.f32 	%f23, %f21, %f22, %f20;
	ld.shared.f32 	%f24, [%r6+16];
	ld.shared.f32 	%f25, [%r9+256];
	fma.rn.f32 	%f26, %f24, %f25, %f23;
	ld.shared.f32 	%f27, [%r6+20];
	ld.shared.f32 	%f28, [%r9+320];
	fma.rn.f32 	%f29, %f27, %f28, %f26;
	ld.shared.f32 	%f30, [%r6+24];
	ld.shared.f32 	%f31, [%r9+384];
	fma.rn.f32 	%f32, %f30, %f31, %f29;
	ld.shared.f32 	%f33, [%r6+28];
	ld.shared.f32 	%f34, [%r9+448];
	fma.rn.f32 	%f35, %f33, %f34, %f32;
	ld.shared.f32 	%f36, [%r6+32];
	ld.shared.f32 	%f37, [%r9+512];
	fma.rn.f32 	%f38, %f36, %f37, %f35;
	ld.shared.f32 	%f39, [%r6+36];
	ld.shared.f32 	%f40, [%r9+576];
	fma.rn.f32 	%f41, %f39, %f40, %f38;
	ld.shared.f32 	%f42, [%r6+40];
	ld.shared.f32 	%f43, [%r9+640];
	fma.rn.f32 	%f44, %f42, %f43, %f41;
	ld.shared.f32 	%f45, [%r6+44];
	ld.shared.f32 	%f46, [%r9+704];
	fma.rn.f32 	%f47, %f45, %f46, %f44;
	ld.shared.f32 	%f48, [%r6+48];
	ld.shared.f32 	%f49, [%r9+768];
	fma.rn.f32 	%f50, %f48, %f49, %f47;
	ld.shared.f32 	%f51, [%r6+52];
	ld.shared.f32 	%f52, [%r9+832];
	fma.rn.f32 	%f53, %f51, %f52, %f50;
	ld.shared.f32 	%f54, [%r6+56];
	ld.shared.f32 	%f55, [%r9+896];
	fma.rn.f32 	%f56, %f54, %f55, %f53;
	ld.shared.f32 	%f57, [%r6+60];
	ld.shared.f32 	%f58, [%r9+960];
	fma.rn.f32 	%f62, %f57, %f58, %f56;
	bar.sync 	0;
	add.s32 	%r42, %r42, 1;
	setp.ne.s32 	%p6, %r42, 0;
	add.s32 	%r41, %r41, %r12;
	add.s32 	%r40, %r40, 16;
	add.s32 	%r39, %r39, 16;
	add.s32 	%r38, %r38, 16;
	@%p6 bra 	$L__BB0_2;
$L__BB0_7:
	max.s32 	%r36, %r2, %r5;
	setp.ge.s32 	%p7, %r36, %r24;
	@%p7 bra 	$L__BB0_9;
	mad.lo.s32 	%r37, %r24, %r2, %r5;
	cvta.to.global.u64 	%rd10, %rd5;
	mul.wide.s32 	%rd11, %r37, 4;
	add.s64 	%rd12, %rd10, %rd11;
	st.global.f32 	[%rd12], %f62;
$L__BB0_9:
	ret;

}


// ===== COMPILED SASS (sm_100) =====

	.target	sm_100

	.elftype	@"ET_EXEC"


//--------------------- .note.nv.tkinfo           --------------------------
	.section	.note.nv.tkinfo,"",@"SHT_NOTE"
	.sectionflags	@"SHF_NOTE_NV_TKINFO"
	.tkinfo
        /*0018*/ 	.word	0x00000002
        /*0030*/ 	.string	""
        /*0030*/ 	.string	"ptxas"
        /*0030*/ 	.string	"Cuda compilation tools, release 13.0, V13.0.88"
        /*0030*/ 	.string	"Build cuda_13.0.r13.0/compiler.36424714_0"
        /*0030*/ 	.string	"-arch sm_100 -m 64 "



//--------------------- .note.nv.cuinfo           --------------------------
	.section	.note.nv.cuinfo,"",@"SHT_NOTE"
	.sectionflags	@"SHF_NOTE_NV_CUINFO"
        /*0018*/ 	.short	0x0002
        /*001a*/ 	.short	0x0064
        /*001c*/ 	.short	0x0082
	.zero		2


//--------------------- .nv.info                  --------------------------
	.section	.nv.info,"",@"SHT_CUDA_INFO"
	.align	4


	//----- nvinfo : EIATTR_REGCOUNT
	.align		4
        /*0000*/ 	.byte	0x04, 0x2f
        /*0002*/ 	.short	(.L_1 - .L_0)
	.align		4
.L_0:
        /*0004*/ 	.word	index@(_Z20matrixMultiplySharedPKfS0_Pfi)
        /*0008*/ 	.word	0x00000020


	//----- nvinfo : EIATTR_FRAME_SIZE
	.align		4
.L_1:
        /*000c*/ 	.byte	0x04, 0x11
        /*000e*/ 	.short	(.L_3 - .L_2)
	.align		4
.L_2:
        /*0010*/ 	.word	index@(_Z20matrixMultiplySharedPKfS0_Pfi)
        /*0014*/ 	.word	0x00000000


	//----- nvinfo : EIATTR_MIN_STACK_SIZE
	.align		4
.L_3:
        /*0018*/ 	.byte	0x04, 0x12
        /*001a*/ 	.short	(.L_5 - .L_4)
	.align		4
.L_4:
        /*001c*/ 	.word	index@(_Z20matrixMultiplySharedPKfS0_Pfi)
        /*0020*/ 	.word	0x00000000
.L_5:


//--------------------- .nv.compat                --------------------------
	.section	.nv.compat,"",@"SHT_CUDA_COMPAT_INFO"
	.align	4
        /*0000*/ 	.byte	0x02, 0x09, 0x00, 0x00, 0x02, 0x02, 0x01, 0x00, 0x02, 0x05, 0x05, 0x00, 0x03, 0x07, 0x01, 0x01
        /*0010*/ 	.byte	0x02, 0x03, 0x00, 0x00, 0x02, 0x06, 0x01, 0x00, 0x04, 0x0b, 0x08, 0x00, 0x09, 0x00, 0x00, 0x00
        /*0020*/ 	.byte	0x00, 0x00, 0x00, 0x00


//--------------------- .nv.info._Z20matrixMultiplySharedPKfS0_Pfi --------------------------
	.section	.nv.info._Z20matrixMultiplySharedPKfS0_Pfi,"",@"SHT_CUDA_INFO"
	.sectionflags	@""
	.align	4


	//----- nvinfo : EIATTR_CUDA_API_VERSION
	.align		4
        /*0000*/ 	.byte	0x04, 0x37
        /*0002*/ 	.short	(.L_7 - .L_6)
.L_6:
        /*0004*/ 	.word	0x00000082


	//----- nvinfo : EIATTR_KPARAM_INFO
	.align		4
.L_7:
        /*0008*/ 	.byte	0x04, 0x17
        /*000a*/ 	.short	(.L_9 - .L_8)
.L_8:
        /*000c*/ 	.word	0x00000000
        /*0010*/ 	.short	0x0003
        /*0012*/ 	.short	0x0018
        /*0014*/ 	.byte	0x00, 0xf0, 0x11, 0x00


	//----- nvinfo : EIATTR_KPARAM_INFO
	.align		4
.L_9:
        /*0018*/ 	.byte	0x04, 0x17
        /*001a*/ 	.short	(.L_11 - .L_10)
.L_10:
        /*001c*/ 	.word	0x00000000
        /*0020*/ 	.short	0x0002
        /*0022*/ 	.short	0x0010
        /*0024*/ 	.byte	0x00, 0xf5, 0x21, 0x00


	//----- nvinfo : EIATTR_KPARAM_INFO
	.align		4
.L_11:
        /*0028*/ 	.byte	0x04, 0x17
        /*002a*/ 	.short	(.L_13 - .L_12)
.L_12:
        /*002c*/ 	.word	0x00000000
        /*0030*/ 	.short	0x0001
        /*0032*/ 	.short	0x0008
        /*0034*/ 	.byte	0x00, 0xf5, 0x21, 0x00


	//----- nvinfo : EIATTR_KPARAM_INFO
	.align		4
.L_13:
        /*0038*/ 	.byte	0x04, 0x17
        /*003a*/ 	.short	(.L_15 - .L_14)
.L_14:
        /*003c*/ 	.word	0x00000000
        /*0040*/ 	.short	0x0000
        /*0042*/ 	.short	0x0000
        /*0044*/ 	.byte	0x00, 0xf5, 0x21, 0x00


	//----- nvinfo : EIATTR_SPARSE_MMA_MASK
	.align		4
.L_15:
        /*0048*/ 	.byte	0x03, 0x50
        /*004a*/ 	.short	0x0000


	//----- nvinfo : EIATTR_MAXREG_COUNT
	.align		4
        /*004c*/ 	.byte	0x03, 0x1b
        /*004e*/ 	.short	0x00ff


	//----- nvinfo : EIATTR_NUM_BARRIERS
	.align		4
        /*0050*/ 	.byte	0x02, 0x4c
        /*0052*/ 	.byte	0x01
	.zero		1


	//----- nvinfo : EIATTR_MERCURY_ISA_VERSION
	.align		4
        /*0054*/ 	.byte	0x03, 0x5f
        /*0056*/ 	.short	0x0101


	//----- nvinfo : EIATTR_VRC_CTA_INIT_COUNT
	.align		4
        /*0058*/ 	.byte	0x02, 0x4a
	.zero		1
	.zero		1


	//----- nvinfo : EIATTR_EXIT_INSTR_OFFSETS
	.align		4
        /*005c*/ 	.byte	0x04, 0x1c
        /*005e*/ 	.short	(.L_17 - .L_16)


	//   ....[0]....
.L_16:
        /*0060*/ 	.word	0x000005c0


	//   ....[1]....
        /*0064*/ 	.word	0x00000610


	//----- nvinfo : EIATTR_CBANK_PARAM_SIZE
	.align		4
.L_17:
        /*0068*/ 	.byte	0x03, 0x19
        /*006a*/ 	.short	0x001c


	//----- nvinfo : EIATTR_PARAM_CBANK
	.align		4
        /*006c*/ 	.byte	0x04, 0x0a
        /*006e*/ 	.short	(.L_19 - .L_18)
	.align		4
.L_18:
        /*0070*/ 	.word	index@(.nv.constant0._Z20matrixMultiplySharedPKfS0_Pfi)
        /*0074*/ 	.short	0x0380
        /*0076*/ 	.short	0x001c


	//----- nvinfo : EIATTR_SW_WAR
	.align		4
.L_19:
        /*0078*/ 	.byte	0x04, 0x36
        /*007a*/ 	.short	(.L_21 - .L_20)
.L_20:
        /*007c*/ 	.word	0x00000008
.L_21:


//--------------------- .nv.callgraph             --------------------------
	.section	.nv.callgraph,"",@"SHT_CUDA_CALLGRAPH"
	.align	4
	.sectionentsize	8
	.align		4
        /*0000*/ 	.word	0x00000000
	.align		4
        /*0004*/ 	.word	0xffffffff
	.align		4
        /*0008*/ 	.word	0x00000000
	.align		4
        /*000c*/ 	.word	0xfffffffe
	.align		4
        /*0010*/ 	.word	0x00000000
	.align		4
        /*0014*/ 	.word	0xfffffffd
	.align		4
        /*0018*/ 	.word	0x00000000
	.align		4
        /*001c*/ 	.word	0xfffffffc


//--------------------- .text._Z20matrixMultiplySharedPKfS0_Pfi --------------------------
	.section	.text._Z20matrixMultiplySharedPKfS0_Pfi,"ax",@progbits
	.align	128
        .global         _Z20matrixMultiplySharedPKfS0_Pfi
        .type           _Z20matrixMultiplySharedPKfS0_Pfi,@function
        .size           _Z20matrixMultiplySharedPKfS0_Pfi,(.L_x_3 - _Z20matrixMultiplySharedPKfS0_Pfi)
        .other          _Z20matrixMultiplySharedPKfS0_Pfi,@"STO_CUDA_ENTRY STV_DEFAULT"
_Z20matrixMultiplySharedPKfS0_Pfi:
.text._Z20matrixMultiplySharedPKfS0_Pfi:
[----:B------:R-:W-:Y:S01]  /*0000*/  LDC R1, c[0x0][0x37c] ;  /* 0x0000df00ff017b82 */ /* 0x000fe20000000800 */
[----:B------:R-:W0:Y:S01]  /*0010*/  LDCU UR4, c[0x0][0x398] ;  /* 0x00007300ff0477ac */ /* 0x000e220008000800 */
[----:B------:R-:W1:Y:S01]  /*0020*/  S2R R2, SR_CTAID.Y ;  /* 0x0000000000027919 */ /* 0x000e620000002600 */
[----:B------:R-:W-:Y:S01]  /*0030*/  HFMA2 R23, -RZ, RZ, 0, 0 ;  /* 0x00000000ff177431 */ /* 0x000fe200000001ff */
[----:B------:R-:W2:Y:S01]  /*0040*/  LDCU.64 UR8, c[0x0][0x358] ;  /* 0x00006b00ff0877ac */ /* 0x000ea20008000a00 */
[----:B------:R-:W1:Y:S01]  /*0050*/  S2R R7, SR_TID.Y ;  /* 0x0000000000077919 */ /* 0x000e620000002200 */
[----:B------:R-:W3:Y:S01]  /*0060*/  S2R R8, SR_CTAID.X ;  /* 0x0000000000087919 */ /* 0x000ee20000002500 */
[----:B------:R-:W3:Y:S01]  /*0070*/  S2R R3, SR_TID.X ;  /* 0x0000000000037919 */ /* 0x000ee20000002100 */
[----:B0-----:R-:W-:-:S04]  /*0080*/  MOV R0, UR4 ;  /* 0x0000000400007c02 */ /* 0x001fc80008000f00 */
[----:B------:R-:W-:Y:S02]  /*0090*/  ISETP.GE.AND P0, PT, R0, 0x1, PT ;  /* 0x000000010000780c */ /* 0x000fe40003f06270 */
[----:B-1----:R-:W-:Y:S02]  /*00a0*/  LEA R2, R2, R7, 0x4 ;  /* 0x0000000702027211 */ /* 0x002fe400078e20ff */
[----:B---3--:R-:W-:-:S09]  /*00b0*/  LEA R5, R8, R3, 0x4 ;  /* 0x0000000308057211 */ /* 0x008fd200078e20ff */
[----:B--2---:R-:W-:Y:S05]  /*00c0*/  @!P0 BRA `(.L_x_0) ;  /* 0x0000000400348947 */ /* 0x004fea0003800000 */
[----:B------:R-:W0:Y:S01]  /*00d0*/  S2UR UR6, SR_CgaCtaId ;  /* 0x00000000000679c3 */ /* 0x000e220000008800 */
[----:B------:R-:W-:Y:S01]  /*00e0*/  UMOV UR4, 0x400 ;  /* 0x0000040000047882 */ /* 0x000fe20000000000 */
[----:B------:R-:W-:Y:S01]  /*00f0*/  IADD3 R4, PT, PT, R0, 0xf, RZ ;  /* 0x0000000f00047810 */ /* 0x000fe20007ffe0ff */
[----:B------:R-:W-:Y:S01]  /*0100*/  UIADD3 UR5, UPT, UPT, UR4, 0x400, URZ ;  /* 0x0000040004057890 */ /* 0x000fe2000fffe0ff */
[-C--:B------:R-:W-:Y:S01]  /*0110*/  IMAD R17, R7, R0.reuse, R3 ;  /* 0x0000000007117224 */ /* 0x080fe200078e0203 */
[----:B------:R-:W-:Y:S02]  /*0120*/  MOV R23, RZ ;  /* 0x000000ff00177202 */ /* 0x000fe40000000f00 */
[----:B------:R-:W-:Y:S01]  /*0130*/  SHF.R.U32.HI R19, RZ, 0x4, R4 ;  /* 0x00000004ff137819 */ /* 0x000fe20000011604 */
[----:B------:R-:W1:Y:S01]  /*0140*/  LDC R6, c[0x0][0x398] ;  /* 0x0000e600ff067b82 */ /* 0x000e620000000800 */
[----:B------:R-:W-:Y:S02]  /*0150*/  IMAD R17, R8, 0x10, R17 ;  /* 0x0000001008117824 */ /* 0x000fe400078e0211 */
[----:B------:R-:W-:Y:S01]  /*0160*/  IMAD R4, R2, R0, R3 ;  /* 0x0000000002047224 */ /* 0x000fe200078e0203 */
[----:B------:R-:W-:Y:S01]  /*0170*/  IADD3 R19, PT, PT, -R19, RZ, RZ ;  /* 0x000000ff13137210 */ /* 0x000fe20007ffe1ff */
[----:B0-----:R-:W-:-:S02]  /*0180*/  ULEA UR5, UR6, UR5, 0x18 ;  /* 0x0000000506057291 */ /* 0x001fc4000f8ec0ff */
[----:B------:R-:W-:-:S04]  /*0190*/  ULEA UR4, UR6, UR4, 0x18 ;  /* 0x0000000406047291 */ /* 0x000fc8000f8ec0ff */
[----:B------:R-:W-:Y:S02]  /*01a0*/  LEA R20, R3, UR5, 0x2 ;  /* 0x0000000503147c11 */ /* 0x000fe4000f8e10ff */
[----:B------:R-:W-:-:S03]  /*01b0*/  LEA R18, R7, UR4, 0x6 ;  /* 0x0000000407127c11 */ /* 0x000fc6000f8e30ff */
[----:B------:R-:W-:Y:S01]  /*01c0*/  IMAD R16, R7, 0x40, R20 ;  /* 0x0000004007107824 */ /* 0x000fe200078e0214 */
[----:B------:R-:W-:-:S07]  /*01d0*/  LEA R21, R3, R18, 0x2 ;  /* 0x0000001203157211 */ /* 0x000fce00078e10ff */
.L_x_1:
[----:B-1----:R-:W-:Y:S01]  /*01e0*/  MOV R0, R6 ;  /* 0x0000000600007202 */ /* 0x002fe20000000f00 */
[----:B------:R-:W-:Y:S01]  /*01f0*/  HFMA2 R22, -RZ, RZ, 0, 0 ;  /* 0x00000000ff167431 */ /* 0x000fe200000001ff */
[----:B------:R-:W-:Y:S02]  /*0200*/  VIMNMX.U32 R9, PT, PT, R2, R3, !PT ;  /* 0x0000000302097248 */ /* 0x000fe40007fe0000 */
[-C--:B------:R-:W-:Y:S02]  /*0210*/  ISETP.GE.U32.AND P0, PT, R7, R0.reuse, PT ;  /* 0x000000000700720c */ /* 0x080fe40003f06070 */
[-C--:B------:R-:W-:Y:S02]  /*0220*/  ISETP.GE.U32.AND P1, PT, R9, R0.reuse, PT ;  /* 0x000000000900720c */ /* 0x080fe40003f26070 */
[----:B------:R-:W-:Y:S02]  /*0230*/  ISETP.GE.OR P0, PT, R5, R0, P0 ;  /* 0x000000000500720c */ /* 0x000fe40000706670 */
[----:B------:R-:W-:-:S09]  /*0240*/  MOV R27, RZ ;  /* 0x000000ff001b7202 */ /* 0x000fd20000000f00 */
[----:B------:R-:W0:Y:S08]  /*0250*/  @!P1 LDC.64 R10, c[0x0][0x380] ;  /* 0x0000e000ff0a9b82 */ /* 0x000e300000000a00 */
[----:B------:R-:W1:Y:S01]  /*0260*/  @!P0 LDC.64 R8, c[0x0][0x388] ;  /* 0x0000e200ff088b82 */ /* 0x000e620000000a00 */
[----:B0-----:R-:W-:-:S05]  /*0270*/  @!P1 IMAD.WIDE.U32 R10, R4, 0x4, R10 ;  /* 0x00000004040a9825 */ /* 0x001fca00078e000a */
[----:B------:R-:W2:Y:S01]  /*0280*/  @!P1 LDG.E R22, desc[UR8][R10.64] ;  /* 0x000000080a169981 */ /* 0x000ea2000c1e1900 */
[----:B-1----:R-:W-:-:S05]  /*0290*/  @!P0 IMAD.WIDE.U32 R8, R17, 0x4, R8 ;  /* 0x0000000411088825 */ /* 0x002fca00078e0008 */
[----:B------:R-:W3:Y:S01]  /*02a0*/  @!P0 LDG.E R27, desc[UR8][R8.64] ;  /* 0x00000008081b8981 */ /* 0x000ee2000c1e1900 */
[----:B------:R-:W-:-:S05]  /*02b0*/  VIADD R19, R19, 0x1 ;  /* 0x0000000113137836 */ /* 0x000fca0000000000 */
[----:B------:R-:W-:Y:S02]  /*02c0*/  ISETP.NE.AND P0, PT, R19, RZ, PT ;  /* 0x000000ff1300720c */ /* 0x000fe40003f05270 */
[----:B------:R-:W-:Y:S02]  /*02d0*/  IADD3 R3, PT, PT, R3, 0x10, RZ ;  /* 0x0000001003037810 */ /* 0x000fe40007ffe0ff */
[----:B------:R-:W-:Y:S02]  /*02e0*/  IADD3 R7, PT, PT, R7, 0x10, RZ ;  /* 0x0000001007077810 */ /* 0x000fe40007ffe0ff */
[----:B------:R-:W-:Y:S02]  /*02f0*/  IADD3 R4, PT, PT, R4, 0x10, RZ ;  /* 0x0000001004047810 */ /* 0x000fe40007ffe0ff */
[----:B------:R-:W-:Y:S01]  /*0300*/  LEA R17, R0, R17, 0x4 ;  /* 0x0000001100117211 */ /* 0x000fe200078e20ff */
[----:B--2---:R-:W-:Y:S04]  /*0310*/  STS [R21], R22 ;  /* 0x0000001615007388 */ /* 0x004fe80000000800 */
[----:B---3--:R-:W-:Y:S01]  /*0320*/  STS [R16], R27 ;  /* 0x0000001b10007388 */ /* 0x008fe20000000800 */
[----:B------:R-:W-:Y:S06]  /*0330*/  BAR.SYNC.DEFER_BLOCKING 0x0 ;  /* 0x0000000000007b1d */ /* 0x000fec0000010000 */
[----:B------:R-:W-:Y:S04]  /*0340*/  LDS R26, [R20] ;  /* 0x00000000141a7984 */ /* 0x000fe80000000800 */
[----:B------:R-:W0:Y:S04]  /*0350*/  LDS.128 R12, [R18] ;  /* 0x00000000120c7984 */ /* 0x000e280000000c00 */
[----:B------:R-:W1:Y:S04]  /*0360*/  LDS R29, [R20+0x40] ;  /* 0x00004000141d7984 */ /* 0x000e680000000800 */
[----:B------:R-:W2:Y:S04]  /*0370*/  LDS R25, [R20+0x80] ;  /* 0x0000800014197984 */ /* 0x000ea80000000800 */
[----:B------:R-:W3:Y:S04]  /*0380*/  LDS R24, [R20+0xc0] ;  /* 0x0000c00014187984 */ /* 0x000ee80000000800 */
[----:B------:R-:W-:Y:S04]  /*0390*/  LDS.128 R8, [R18+0x10] ;  /* 0x0000100012087984 */ /* 0x000fe80000000c00 */
[----:B------:R-:W-:Y:S04]  /*03a0*/  LDS R22, [R20+0x140] ;  /* 0x0001400014167984 */ /* 0x000fe80000000800 */
[----:B------:R-:W-:Y:S01]  /*03b0*/  LDS R27, [R20+0x200] ;  /* 0x00020000141b7984 */ /* 0x000fe20000000800 */
[----:B0-----:R-:W-:-:S03]  /*03c0*/  FFMA R12, R12, R26, R23 ;  /* 0x0000001a0c0c7223 */ /* 0x001fc60000000017 */
[----:B------:R-:W0:Y:S01]  /*03d0*/  LDS R23, [R20+0x100] ;  /* 0x0001000014177984 */ /* 0x000e220000000800 */
[----:B-1----:R-:W-:-:S03]  /*03e0*/  FFMA R12, R29, R13, R12 ;  /* 0x0000000d1d0c7223 */ /* 0x002fc6000000000c */
[----:B------:R-:W-:Y:S01]  /*03f0*/  LDS R26, [R20+0x1c0] ;  /* 0x0001c000141a7984 */ /* 0x000fe20000000800 */
[----:B--2---:R-:W-:-:S03]  /*0400*/  FFMA R13, R25, R14, R12 ;  /* 0x0000000e190d7223 */ /* 0x004fc6000000000c */
[----:B------:R-:W1:Y:S01]  /*0410*/  LDS R25, [R20+0x180] ;  /* 0x0001800014197984 */ /* 0x000e620000000800 */
[----:B---3--:R-:W-:-:S03]  /*0420*/  FFMA R13, R24, R15, R13 ;  /* 0x0000000f180d7223 */ /* 0x008fc6000000000d */
[----:B------:R-:W-:Y:S01]  /*0430*/  LDS R24, [R20+0x240] ;  /* 0x0002400014187984 */ /* 0x000fe20000000800 */
[----:B0-----:R-:W-:-:S03]  /*0440*/  FFMA R23, R8, R23, R13 ;  /* 0x0000001708177223 */ /* 0x001fc6000000000d */
[----:B------:R-:W0:Y:S01]  /*0450*/  LDS.128 R12, [R18+0x20] ;  /* 0x00002000120c7984 */ /* 0x000e220000000c00 */
[----:B------:R-:W-:-:S03]  /*0460*/  FFMA R22, R22, R9, R23 ;  /* 0x0000000916167223 */ /* 0x000fc60000000017 */
[----:B------:R-:W2:Y:S01]  /*0470*/  LDS R23, [R20+0x280] ;  /* 0x0002800014177984 */ /* 0x000ea20000000800 */
[----:B-1----:R-:W-:-:S03]  /*0480*/  FFMA R25, R25, R10, R22 ;  /* 0x0000000a19197223 */ /* 0x002fc60000000016 */
[----:B------:R-:W1:Y:S01]  /*0490*/  LDS R22, [R20+0x2c0] ;  /* 0x0002c00014167984 */ /* 0x000e620000000800 */
[----:B------:R-:W-:-:S03]  /*04a0*/  FFMA R11, R26, R11, R25 ;  /* 0x0000000b1a0b7223 */ /* 0x000fc60000000019 */
[----:B------:R-:W-:Y:S01]  /*04b0*/  LDS R25, [R20+0x300] ;  /* 0x0003000014197984 */ /* 0x000fe20000000800 */
[----:B0-----:R-:W-:-:S03]  /*04c0*/  FFMA R27, R12, R27, R11 ;  /* 0x0000001b0c1b7223 */ /* 0x001fc6000000000b */
[----:B------:R-:W0:Y:S01]  /*04d0*/  LDS.128 R8, [R18+0x30] ;  /* 0x0000300012087984 */ /* 0x000e220000000c00 */
[----:B------:R-:W-:-:S03]  /*04e0*/  FFMA R24, R24, R13, R27 ;  /* 0x0000000d18187223 */ /* 0x000fc6000000001b */
[----:B------:R-:W3:Y:S04]  /*04f0*/  LDS R27, [R20+0x340] ;  /* 0x00034000141b7984 */ /* 0x000ee80000000800 */
[----:B------:R-:W4:Y:S04]  /*0500*/  LDS R13, [R20+0x380] ;  /* 0x00038000140d7984 */ /* 0x000f280000000800 */
[----:B------:R-:W5:Y:S01]  /*0510*/  LDS R12, [R20+0x3c0] ;  /* 0x0003c000140c7984 */ /* 0x000f620000000800 */
[----:B--2---:R-:W-:-:S04]  /*0520*/  FFMA R23, R23, R14, R24 ;  /* 0x0000000e17177223 */ /* 0x004fc80000000018 */
[----:B-1----:R-:W-:-:S04]  /*0530*/  FFMA R15, R22, R15, R23 ;  /* 0x0000000f160f7223 */ /* 0x002fc80000000017 */
[----:B0-----:R-:W-:-:S04]  /*0540*/  FFMA R8, R8, R25, R15 ;  /* 0x0000001908087223 */ /* 0x001fc8000000000f */
[----:B---3--:R-:W-:-:S04]  /*0550*/  FFMA R8, R27, R9, R8 ;  /* 0x000000091b087223 */ /* 0x008fc80000000008 */
[----:B----4-:R-:W-:-:S04]  /*0560*/  FFMA R13, R13, R10, R8 ;  /* 0x0000000a0d0d7223 */ /* 0x010fc80000000008 */
[----:B-----5:R-:W-:Y:S01]  /*0570*/  FFMA R23, R12, R11, R13 ;  /* 0x0000000b0c177223 */ /* 0x020fe2000000000d */
[----:B------:R-:W-:Y:S06]  /*0580*/  BAR.SYNC.DEFER_BLOCKING 0x0 ;  /* 0x0000000000007b1d */ /* 0x000fec0000010000 */
[----:B------:R-:W-:Y:S05]  /*0590*/  @P0 BRA `(.L_x_1) ;  /* 0xfffffffc00100947 */ /* 0x000fea000383ffff */
.L_x_0:
[----:B------:R-:W-:-:S04]  /*05a0*/  VIMNMX R3, PT, PT, R2, R5, !PT ;  /* 0x0000000502037248 */ /* 0x000fc80007fe0100 */
[----:B------:R-:W-:-:S13]  /*05b0*/  ISETP.GE.AND P0, PT, R3, R0, PT ;  /* 0x000000000300720c */ /* 0x000fda0003f06270 */
[----:B------:R-:W-:Y:S05]  /*05c0*/  @P0 EXIT ;  /* 0x000000000000094d */ /* 0x000fea0003800000 */
[----:B------:R-:W0:Y:S01]  /*05d0*/  LDC.64 R6, c[0x0][0x390] ;  /* 0x0000e400ff067b82 */ /* 0x000e220000000a00 */
[----:B------:R-:W-:-:S04]  /*05e0*/  IMAD R3, R2, R0, R5 ;  /* 0x0000000002037224 */ /* 0x000fc800078e0205 */
[----:B0-----:R-:W-:-:S05]  /*05f0*/  IMAD.WIDE R2, R3, 0x4, R6 ;  /* 0x0000000403027825 */ /* 0x001fca00078e0206 */
[----:B------:R-:W-:Y:S01]  /*0600*/  STG.E desc[UR8][R2.64], R23 ;  /* 0x0000001702007986 */ /* 0x000fe2000c101908 */
[----:B------:R-:W-:Y:S05]  /*0610*/  EXIT ;  /* 0x000000000000794d */ /* 0x000fea0003800000 */
.L_x_2:
[----:B------:R-:W-:-:S00]  /*0620*/  BRA `(.L_x_2) ;  /* 0xfffffffc00fc7947 */ /* 0x000fc0000383ffff */
[----:B------:R-:W-:-:S00]  /*0630*/  NOP ;  /* 0x0000000000007918 */ /* 0x000fc00000000000 */
        /* <DEDUP_REMOVED lines=12> */
.L_x_3:


//--------------------- .nv.shared._Z20matrixMultiplySharedPKfS0_Pfi --------------------------
	.section	.nv.shared._Z20matrixMultiplySharedPKfS0_Pfi,"aw",@nobits
	.sectionflags	@""
	.align	4
.nv.shared._Z20matrixMultiplySharedPKfS0_Pfi:
	.zero		3072


//--------------------- .nv.shared.reserved.0     --------------------------
	.section	.nv.shared.reserved.0,"aw",@nobits
	.weak		__nv_reservedSMEM_offset_0_alias
	.size		__nv_reservedSMEM_offset_0_alias, 0, 64
	.other		__nv_reservedSMEM_offset_0_alias,@"STO_CUDA_RESERVED_SHARED STV_DEFAULT"
__nv_reservedSMEM_offset_0_alias:
	.zero		0
	.zero		64


//--------------------- .nv.constant0._Z20matrixMultiplySharedPKfS0_Pfi --------------------------
	.section	.nv.constant0._Z20matrixMultiplySharedPKfS0_Pfi,"a",@progbits
	.sectionflags	@""
	.align	4
.nv.constant0._Z20matrixMultiplySharedPKfS0_Pfi:
	.zero		924


//--------------------- SYMBOLS --------------------------

	.type		.nv.reservedSmem.offset0,@object
	.size		.nv.reservedSmem.offset0,0x4
	.type		.nv.reservedSmem.cap,@object
	.size		.nv.reservedSmem.cap,0x4
